	.headerflags	@"EF_CUDA_TEXMODE_UNIFIED EF_CUDA_64BIT_ADDRESS EF_CUDA_ACCELERATORS EF_CUDA_SM90 EF_CUDA_VIRTUAL_SM(EF_CUDA_SM90)"
	.elftype	@"ET_EXEC"


//--------------------- .nv.info                  --------------------------
	.section	.nv.info,"",@"SHT_CUDA_INFO"
	.align	4


	//----- nvinfo : EIATTR_REGCOUNT
	.align		4
        /*0000*/ 	.byte	0x04, 0x2f
        /*0002*/ 	.short	(.L_3 - .L_2)
	.align		4
.L_2:
        /*0004*/ 	.word	index@(triton_poi_fused__native_batch_norm_legit_no_training_constant_pad_nd_33)
        /*0008*/ 	.word	0x00000018


	//----- nvinfo : EIATTR_MIN_STACK_SIZE
	.align		4
.L_3:
        /*000c*/ 	.byte	0x04, 0x12
        /*000e*/ 	.short	(.L_5 - .L_4)
	.align		4
.L_4:
        /*0010*/ 	.word	index@(triton_poi_fused__native_batch_norm_legit_no_training_constant_pad_nd_33)
        /*0014*/ 	.word	0x00000000


	//----- nvinfo : EIATTR_FRAME_SIZE
	.align		4
.L_5:
        /*0018*/ 	.byte	0x04, 0x11
        /*001a*/ 	.short	(.L_7 - .L_6)
	.align		4
.L_6:
        /*001c*/ 	.word	index@(triton_poi_fused__native_batch_norm_legit_no_training_constant_pad_nd_33)
        /*0020*/ 	.word	0x00000000


	//----- nvinfo : EIATTR_MIN_STACK_SIZE
	.align		4
.L_7:
        /*0024*/ 	.byte	0x04, 0x12
        /*0026*/ 	.short	(.L_9 - .L_8)
	.align		4
.L_8:
        /*0028*/ 	.word	index@(triton_poi_fused__native_batch_norm_legit_no_training_constant_pad_nd_33)
        /*002c*/ 	.word	0x00000000
.L_9:


//--------------------- .nv.info.triton_poi_fused__native_batch_norm_legit_no_training_constant_pad_nd_33 --------------------------
	.section	.nv.info.triton_poi_fused__native_batch_norm_legit_no_training_constant_pad_nd_33,"",@"SHT_CUDA_INFO"
	.sectionflags	@""
	.align	4


	//----- nvinfo : EIATTR_CUDA_API_VERSION
	.align		4
        /*0000*/ 	.byte	0x04, 0x37
        /*0002*/ 	.short	(.L_11 - .L_10)
.L_10:
        /*0004*/ 	.word	0x0000007c


	//----- nvinfo : EIATTR_KPARAM_INFO
	.align		4
.L_11:
        /*0008*/ 	.byte	0x04, 0x17
        /*000a*/ 	.short	(.L_13 - .L_12)
.L_12:
        /*000c*/ 	.word	0x00000000
        /*0010*/ 	.short	0x0006
        /*0012*/ 	.short	0x0030
        /*0014*/ 	.byte	0x00, 0xf0, 0x11, 0x00


	//----- nvinfo : EIATTR_KPARAM_INFO
	.align		4
.L_13:
        /*0018*/ 	.byte	0x04, 0x17
        /*001a*/ 	.short	(.L_15 - .L_14)
.L_14:
        /*001c*/ 	.word	0x00000000
        /*0020*/ 	.short	0x0005
        /*0022*/ 	.short	0x0028
        /*0024*/ 	.byte	0x00, 0xf4, 0x21, 0x00


	//----- nvinfo : EIATTR_KPARAM_INFO
	.align		4
.L_15:
        /*0028*/ 	.byte	0x04, 0x17
        /*002a*/ 	.short	(.L_17 - .L_16)
.L_16:
        /*002c*/ 	.word	0x00000000
        /*0030*/ 	.short	0x0004
        /*0032*/ 	.short	0x0020
        /*0034*/ 	.byte	0x00, 0xf4, 0x21, 0x00


	//----- nvinfo : EIATTR_KPARAM_INFO
	.align		4
.L_17:
        /*0038*/ 	.byte	0x04, 0x17
        /*003a*/ 	.short	(.L_19 - .L_18)
.L_18:
        /*003c*/ 	.word	0x00000000
        /*0040*/ 	.short	0x0003
        /*0042*/ 	.short	0x0018
        /*0044*/ 	.byte	0x00, 0xf4, 0x21, 0x00


	//----- nvinfo : EIATTR_KPARAM_INFO
	.align		4
.L_19:
        /*0048*/ 	.byte	0x04, 0x17
        /*004a*/ 	.short	(.L_21 - .L_20)
.L_20:
        /*004c*/ 	.word	0x00000000
        /*0050*/ 	.short	0x0002
        /*0052*/ 	.short	0x0010
        /*0054*/ 	.byte	0x00, 0xf4, 0x21, 0x00


	//----- nvinfo : EIATTR_KPARAM_INFO
	.align		4
.L_21:
        /*0058*/ 	.byte	0x04, 0x17
        /*005a*/ 	.short	(.L_23 - .L_22)
.L_22:
        /*005c*/ 	.word	0x00000000
        /*0060*/ 	.short	0x0001
        /*0062*/ 	.short	0x0008
        /*0064*/ 	.byte	0x00, 0xf4, 0x21, 0x00


	//----- nvinfo : EIATTR_KPARAM_INFO
	.align		4
.L_23:
        /*0068*/ 	.byte	0x04, 0x17
        /*006a*/ 	.short	(.L_25 - .L_24)
.L_24:
        /*006c*/ 	.word	0x00000000
        /*0070*/ 	.short	0x0000
        /*0072*/ 	.short	0x0000
        /*0074*/ 	.byte	0x00, 0xf4, 0x21, 0x00


	//----- nvinfo : EIATTR_SPARSE_MMA_MASK
	.align		4
.L_25:
        /*0078*/ 	.byte	0x03, 0x50
        /*007a*/ 	.short	0x0000


	//----- nvinfo : EIATTR_MAXREG_COUNT
	.align		4
        /*007c*/ 	.byte	0x03, 0x1b
        /*007e*/ 	.short	0x00ff


	//----- nvinfo : EIATTR_EXIT_INSTR_OFFSETS
	.align		4
        /*0080*/ 	.byte	0x04, 0x1c
        /*0082*/ 	.short	(.L_27 - .L_26)


	//   ....[0]....
.L_26:
        /*0084*/ 	.word	0x000005e0


	//   ....[1]....
        /*0088*/ 	.word	0x00000600


	//----- nvinfo : EIATTR_REQNTID
	.align		4
.L_27:
        /*008c*/ 	.byte	0x04, 0x10
        /*008e*/ 	.short	(.L_29 - .L_28)
.L_28:
        /*0090*/ 	.word	0x00000080
        /*0094*/ 	.word	0x00000001
        /*0098*/ 	.word	0x00000001


	//----- nvinfo : EIATTR_CBANK_PARAM_SIZE
	.align		4
.L_29:
        /*009c*/ 	.byte	0x03, 0x19
        /*009e*/ 	.short	0x0034


	//----- nvinfo : EIATTR_PARAM_CBANK
	.align		4
        /*00a0*/ 	.byte	0x04, 0x0a
        /*00a2*/ 	.short	(.L_31 - .L_30)
	.align		4
.L_30:
        /*00a4*/ 	.word	index@(.nv.constant0.triton_poi_fused__native_batch_norm_legit_no_training_constant_pad_nd_33)
        /*00a8*/ 	.short	0x0210
        /*00aa*/ 	.short	0x0034


	//----- nvinfo : EIATTR_SW_WAR
	.align		4
.L_31:
        /*00ac*/ 	.byte	0x04, 0x36
        /*00ae*/ 	.short	(.L_33 - .L_32)
.L_32:
        /*00b0*/ 	.word	0x00000008
.L_33:


//--------------------- .nv.callgraph             --------------------------
	.section	.nv.callgraph,"",@"SHT_CUDA_CALLGRAPH"
	.align	4
	.sectionentsize	8
	.align		4
        /*0000*/ 	.word	0x00000000
	.align		4
        /*0004*/ 	.word	0xffffffff
	.align		4
        /*0008*/ 	.word	0x00000000
	.align		4
        /*000c*/ 	.word	0xfffffffe
	.align		4
        /*0010*/ 	.word	0x00000000
	.align		4
        /*0014*/ 	.word	0xfffffffd
	.align		4
        /*0018*/ 	.word	0x00000000
	.align		4
        /*001c*/ 	.word	0xfffffffc


//--------------------- .nv.constant4             --------------------------
	.section	.nv.constant4,"a",@progbits
	.align	8
	.align		8
.nv.constant4:
        /*0000*/ 	.dword	_$_str
	.align		8
        /*0008*/ 	.dword	_$_str_$_2


//--------------------- .text.triton_poi_fused__native_batch_norm_legit_no_training_constant_pad_nd_33 --------------------------
	.section	.text.triton_poi_fused__native_batch_norm_legit_no_training_constant_pad_nd_33,"ax",@progbits
	.align	128
        .global         triton_poi_fused__native_batch_norm_legit_no_training_constant_pad_nd_33
        .type           triton_poi_fused__native_batch_norm_legit_no_training_constant_pad_nd_33,@function
        .size           triton_poi_fused__native_batch_norm_legit_no_training_constant_pad_nd_33,(.L_x_1 - triton_poi_fused__native_batch_norm_legit_no_training_constant_pad_nd_33)
        .other          triton_poi_fused__native_batch_norm_legit_no_training_constant_pad_nd_33,@"STO_CUDA_ENTRY STV_DEFAULT"
triton_poi_fused__native_batch_norm_legit_no_training_constant_pad_nd_33:
.text.triton_poi_fused__native_batch_norm_legit_no_training_constant_pad_nd_33:
[----:B------:R-:W0:Y:S01]  /*0000*/  LDC R1, c[0x0][0x28] ;  /* 0x00000a00ff017b82 */ /* 0x000e220000000800 */
[----:B------:R-:W1:Y:S01]  /*0010*/  S2R R0, SR_TID.X ;  /* 0x0000000000007919 */ /* 0x000e620000002100 */
[----:B------:R-:W-:Y:S01]  /*0020*/  IMAD.MOV.U32 R2, RZ, RZ, RZ ;  /* 0x000000ffff027224 */ /* 0x000fe200078e00ff */
[----:B------:R-:W-:-:S05]  /*0030*/  ULDC.64 UR4, c[0x0][0x208] ;  /* 0x0000820000047ab9 */ /* 0x000fca0000000a00 */
[----:B------:R-:W2:Y:S01]  /*0040*/  LDC.64 R14, c[0x0][0x228] ;  /* 0x00008a00ff0e7b82 */ /* 0x000ea20000000a00 */
[----:B------:R-:W3:Y:S01]  /*0050*/  S2R R3, SR_CTAID.X ;  /* 0x0000000000037919 */ /* 0x000ee20000002500 */
[----:B-1----:R-:W-:-:S05]  /*0060*/  IMAD.SHL.U32 R0, R0, 0x2, RZ ;  /* 0x0000000200007824 */ /* 0x002fca00078e00ff */
[----:B------:R-:W-:-:S05]  /*0070*/  LOP3.LUT R0, R0, 0xfe, RZ, 0xc0, !PT ;  /* 0x000000fe00007812 */ /* 0x000fca00078ec0ff */
[----:B---3--:R-:W-:-:S04]  /*0080*/  IMAD R3, R3, 0x100, R0 ;  /* 0x0000010003037824 */ /* 0x008fc800078e0200 */
[----:B------:R-:W-:-:S04]  /*0090*/  IMAD.HI R4, R3, 0x2aaaaaab, RZ ;  /* 0x2aaaaaab03047827 */ /* 0x000fc800078e02ff */
[----:B------:R-:W-:Y:S01]  /*00a0*/  IMAD.HI R0, R3, -0x5f5f5f5f, R2 ;  /* 0xa0a0a0a103007827 */ /* 0x000fe200078e0202 */
[----:B------:R-:W-:-:S04]  /*00b0*/  SHF.R.U32.HI R7, RZ, 0x1f, R4 ;  /* 0x0000001fff077819 */ /* 0x000fc80000011604 */
[----:B------:R-:W-:Y:S02]  /*00c0*/  SHF.R.U32.HI R5, RZ, 0x1f, R0 ;  /* 0x0000001fff057819 */ /* 0x000fe40000011600 */
[----:B------:R-:W-:Y:S02]  /*00d0*/  LEA.HI.SX32 R7, R4, R7, 0x1e ;  /* 0x0000000704077211 */ /* 0x000fe400078ff2ff */
[----:B------:R-:W-:-:S03]  /*00e0*/  LEA.HI.SX32 R2, R0, R5, 0x18 ;  /* 0x0000000500027211 */ /* 0x000fc600078fc2ff */
[----:B------:R-:W-:-:S04]  /*00f0*/  IMAD.HI R4, R7, 0x78787879, RZ ;  /* 0x7878787907047827 */ /* 0x000fc800078e02ff */
[----:B------:R-:W-:Y:S01]  /*0100*/  IMAD.HI R0, R2, 0x78787879, RZ ;  /* 0x7878787902007827 */ /* 0x000fe200078e02ff */
[----:B------:R-:W-:-:S04]  /*0110*/  SHF.R.U32.HI R9, RZ, 0x1f, R4 ;  /* 0x0000001fff097819 */ /* 0x000fc80000011604 */
[----:B------:R-:W-:Y:S02]  /*0120*/  SHF.R.U32.HI R5, RZ, 0x1f, R0 ;  /* 0x0000001fff057819 */ /* 0x000fe40000011600 */
[----:B------:R-:W-:Y:S02]  /*0130*/  LEA.HI.SX32 R4, R4, R9, 0x1d ;  /* 0x0000000904047211 */ /* 0x000fe400078feaff */
[----:B------:R-:W-:Y:S01]  /*0140*/  LEA.HI.SX32 R5, R0, R5, 0x1d ;  /* 0x0000000500057211 */ /* 0x000fe200078feaff */
[----:B------:R-:W1:Y:S01]  /*0150*/  LDC.64 R8, c[0x0][0x220] ;  /* 0x00008800ff087b82 */ /* 0x000e620000000a00 */
[----:B------:R-:W-:Y:S02]  /*0160*/  IMAD R0, R7, -0x18, R3 ;  /* 0xffffffe807007824 */ /* 0x000fe400078e0203 */
[----:B------:R-:W-:Y:S02]  /*0170*/  IMAD R11, R4, -0x11, R7 ;  /* 0xffffffef040b7824 */ /* 0x000fe400078e0207 */
[----:B------:R-:W-:Y:S01]  /*0180*/  IMAD R16, R5, -0x11, R2 ;  /* 0xffffffef05107824 */ /* 0x000fe200078e0202 */
[----:B------:R-:W-:Y:S01]  /*0190*/  CS2R R4, SRZ ;  /* 0x0000000000047805 */ /* 0x000fe2000001ff00 */
[----:B------:R-:W-:Y:S01]  /*01a0*/  IMAD.HI R12, R3, 0x25cb7117, RZ ;  /* 0x25cb7117030c7827 */ /* 0x000fe200078e02ff */
[----:B------:R-:W3:Y:S02]  /*01b0*/  LDC.64 R6, c[0x0][0x210] ;  /* 0x00008400ff067b82 */ /* 0x000ee40000000a00 */
[----:B------:R-:W-:-:S04]  /*01c0*/  VIMNMX R11, R16, R11, !PT ;  /* 0x0000000b100b7248 */ /* 0x000fc80007fe0100 */
[----:B------:R-:W-:Y:S01]  /*01d0*/  ISETP.GE.AND P0, PT, R11, 0x10, PT ;  /* 0x000000100b00780c */ /* 0x000fe20003f06270 */
[----:B-1----:R-:W-:-:S03]  /*01e0*/  IMAD.WIDE R8, R0, 0x4, R8 ;  /* 0x0000000400087825 */ /* 0x002fc600078e0208 */
[----:B------:R-:W-:Y:S01]  /*01f0*/  ISETP.LT.AND P1, PT, R3, 0x6c60, !P0 ;  /* 0x00006c600300780c */ /* 0x000fe20004721270 */
[----:B------:R-:W1:-:S12]  /*0200*/  LDC.64 R10, c[0x0][0x218] ;  /* 0x00008600ff0a7b82 */ /* 0x000e580000000a00 */
[----:B------:R4:W5:Y:S01]  /*0210*/  @P1 LDG.E.EL.64 R4, desc[UR4][R8.64] ;  /* 0x0000000408041981 */ /* 0x000962000c2e1b00 */
[----:B------:R-:W-:Y:S01]  /*0220*/  SHF.R.U32.HI R13, RZ, 0x1f, R12 ;  /* 0x0000001fff0d7819 */ /* 0x000fe2000001160c */
[----:B------:R-:W-:-:S03]  /*0230*/  IMAD R2, R2, -0x198, R3 ;  /* 0xfffffe6802027824 */ /* 0x000fc600078e0203 */
[----:B------:R-:W-:Y:S02]  /*0240*/  LEA.HI.SX32 R17, R12, R13, 0x16 ;  /* 0x0000000d0c117211 */ /* 0x000fe400078fb2ff */
[----:B------:R-:W3:Y:S03]  /*0250*/  LDC.64 R12, c[0x0][0x230] ;  /* 0x00008c00ff0c7b82 */ /* 0x000ee60000000a00 */
[----:B------:R-:W-:Y:S01]  /*0260*/  IMAD R17, R17, 0x1800, R2 ;  /* 0x0000180011117824 */ /* 0x000fe200078e0202 */
[----:B----4-:R-:W-:Y:S01]  /*0270*/  CS2R R8, SRZ ;  /* 0x0000000000087805 */ /* 0x010fe2000001ff00 */
[----:B-1----:R-:W-:-:S04]  /*0280*/  IMAD.WIDE R18, R0, 0x4, R10 ;  /* 0x0000000400127825 */ /* 0x002fc800078e020a */
[----:B------:R-:W-:Y:S01]  /*0290*/  IMAD R17, R16, 0x180, R17 ;  /* 0x0000018010117824 */ /* 0x000fe200078e0211 */
[----:B------:R-:W-:Y:S01]  /*02a0*/  CS2R R10, SRZ ;  /* 0x00000000000a7805 */ /* 0x000fe2000001ff00 */
[C---:B--2---:R-:W-:Y:S01]  /*02b0*/  IMAD.WIDE R14, R0.reuse, 0x4, R14 ;  /* 0x00000004000e7825 */ /* 0x044fe200078e020e */
[----:B------:R-:W2:Y:S03]  /*02c0*/  @P1 LDG.E.EL.64 R8, desc[UR4][R18.64] ;  /* 0x0000000412081981 */ /* 0x000ea6000c2e1b00 */
[----:B---3--:R-:W-:Y:S01]  /*02d0*/  IMAD.WIDE R16, R17, 0x4, R6 ;  /* 0x0000000411107825 */ /* 0x008fe200078e0206 */
[----:B------:R-:W-:Y:S01]  /*02e0*/  CS2R R6, SRZ ;  /* 0x0000000000067805 */ /* 0x000fe2000001ff00 */
[----:B------:R-:W3:Y:S05]  /*02f0*/  @P1 LDG.E.EL.64 R10, desc[UR4][R14.64] ;  /* 0x000000040e0a1981 */ /* 0x000eea000c2e1b00 */
[----:B------:R1:W4:Y:S01]  /*0300*/  @P1 LDG.E.64 R6, desc[UR4][R16.64] ;  /* 0x0000000410061981 */ /* 0x000322000c1e1b00 */
[----:B0-----:R-:W-:Y:S01]  /*0310*/  IMAD.WIDE R20, R0, 0x4, R12 ;  /* 0x0000000400147825 */ /* 0x001fe200078e020c */
[----:B------:R-:W-:-:S06]  /*0320*/  CS2R R12, SRZ ;  /* 0x00000000000c7805 */ /* 0x000fcc000001ff00 */
[----:B------:R-:W3:Y:S01]  /*0330*/  @P1 LDG.E.EL.64 R12, desc[UR4][R20.64] ;  /* 0x00000004140c1981 */ /* 0x000ee2000c2e1b00 */
[----:B-1----:R-:W-:Y:S01]  /*0340*/  IMAD.MOV.U32 R17, RZ, RZ, 0x3e800000 ;  /* 0x3e800000ff117424 */ /* 0x002fe200078e00ff */
[----:B-----5:R-:W-:Y:S02]  /*0350*/  SEL R4, R4, RZ, P1 ;  /* 0x000000ff04047207 */ /* 0x020fe40000800000 */
[----:B------:R-:W-:-:S03]  /*0360*/  SEL R5, R5, RZ, P1 ;  /* 0x000000ff05057207 */ /* 0x000fc60000800000 */
[----:B------:R-:W-:Y:S02]  /*0370*/  FADD R4, R4, 9.9999997473787516356e-06 ;  /* 0x3727c5ac04047421 */ /* 0x000fe40000000000 */
[----:B------:R-:W-:Y:S02]  /*0380*/  FADD R5, R5, 9.9999997473787516356e-06 ;  /* 0x3727c5ac05057421 */ /* 0x000fe40000000000 */
[----:B------:R-:W0:Y:S08]  /*0390*/  MUFU.SQRT R0, R4 ;  /* 0x0000000400007308 */ /* 0x000e300000002000 */
[----:B------:R1:W5:Y:S01]  /*03a0*/  MUFU.SQRT R2, R5 ;  /* 0x0000000500027308 */ /* 0x0003620000002000 */
[----:B0-----:R-:W-:-:S02]  /*03b0*/  FSETP.GT.AND P2, PT, R0, 8.50705917302346158658e+37, PT ;  /* 0x7e8000000000780b */ /* 0x001fc40003f44000 */
[----:B------:R-:W-:Y:S01]  /*03c0*/  FSETP.GEU.AND P4, PT, R0, 1.175494350822287508e-38, PT ;  /* 0x008000000000780b */ /* 0x000fe20003f8e000 */
[----:B-1----:R-:W0:Y:S01]  /*03d0*/  LDC.64 R4, c[0x0][0x238] ;  /* 0x00008e00ff047b82 */ /* 0x002e220000000a00 */
[C---:B-----5:R-:W-:Y:S02]  /*03e0*/  FSETP.GT.AND P3, PT, R2.reuse, 8.50705917302346158658e+37, PT ;  /* 0x7e8000000200780b */ /* 0x060fe40003f64000 */
[----:B------:R-:W-:-:S07]  /*03f0*/  FSETP.GEU.AND P5, PT, R2, 1.175494350822287508e-38, PT ;  /* 0x008000000200780b */ /* 0x000fce0003fae000 */
[----:B------:R-:W-:-:S04]  /*0400*/  @P2 FMUL R0, R0, 0.25 ;  /* 0x3e80000000002820 */ /* 0x000fc80000400000 */
[----:B------:R-:W-:Y:S01]  /*0410*/  @!P4 FMUL R0, R0, 16777216 ;  /* 0x4b8000000000c820 */ /* 0x000fe20000400000 */
[----:B------:R-:W-:-:S04]  /*0420*/  @P3 FMUL R2, R2, 0.25 ;  /* 0x3e80000002023820 */ /* 0x000fc80000400000 */
[----:B------:R-:W-:Y:S01]  /*0430*/  @!P5 FMUL R2, R2, 16777216 ;  /* 0x4b8000000202d820 */ /* 0x000fe20000400000 */
[----:B------:R-:W1:Y:S01]  /*0440*/  MUFU.RCP R0, R0 ;  /* 0x0000000000007308 */ /* 0x000e620000001000 */
[----:B------:R-:W-:-:S07]  /*0450*/  FSEL R15, R17, 1, P2 ;  /* 0x3f800000110f7808 */ /* 0x000fce0001000000 */
[----:B------:R-:W5:Y:S01]  /*0460*/  MUFU.RCP R2, R2 ;  /* 0x0000000200027308 */ /* 0x000f620000001000 */
[----:B------:R-:W-:Y:S01]  /*0470*/  FSEL R17, R17, 1, P3 ;  /* 0x3f80000011117808 */ /* 0x000fe20001800000 */
[----:B------:R-:W-:Y:S01]  /*0480*/  @!P4 FMUL R15, R15, 16777216 ;  /* 0x4b8000000f0fc820 */ /* 0x000fe20000400000 */
[----:B--2---:R-:W-:Y:S02]  /*0490*/  SEL R19, R8, RZ, P1 ;  /* 0x000000ff08137207 */ /* 0x004fe40000800000 */
[----:B----4-:R-:W-:Y:S01]  /*04a0*/  SEL R6, R6, RZ, P1 ;  /* 0x000000ff06067207 */ /* 0x010fe20000800000 */
[----:B------:R-:W-:Y:S01]  /*04b0*/  @!P5 FMUL R17, R17, 16777216 ;  /* 0x4b8000001111d820 */ /* 0x000fe20000400000 */
[----:B------:R-:W-:Y:S02]  /*04c0*/  SEL R8, R9, RZ, P1 ;  /* 0x000000ff09087207 */ /* 0x000fe40000800000 */
[----:B------:R-:W-:Y:S02]  /*04d0*/  SEL R7, R7, RZ, P1 ;  /* 0x000000ff07077207 */ /* 0x000fe40000800000 */
[----:B---3--:R-:W-:-:S02]  /*04e0*/  SEL R10, R10, RZ, P1 ;  /* 0x000000ff0a0a7207 */ /* 0x008fc40000800000 */
[----:B------:R-:W-:Y:S02]  /*04f0*/  SEL R11, R11, RZ, P1 ;  /* 0x000000ff0b0b7207 */ /* 0x000fe40000800000 */
[----:B------:R-:W-:Y:S02]  /*0500*/  SEL R12, R12, RZ, P1 ;  /* 0x000000ff0c0c7207 */ /* 0x000fe40000800000 */
[----:B------:R-:W-:Y:S01]  /*0510*/  SEL R13, R13, RZ, P1 ;  /* 0x000000ff0d0d7207 */ /* 0x000fe20000800000 */
[----:B-1----:R-:W-:Y:S01]  /*0520*/  FMUL R15, R0, R15 ;  /* 0x0000000f000f7220 */ /* 0x002fe20000400000 */
[----:B------:R-:W-:Y:S01]  /*0530*/  ISETP.GE.AND P1, PT, R3, 0x6c60, PT ;  /* 0x00006c600300780c */ /* 0x000fe20003f26270 */
[----:B------:R-:W-:Y:S01]  /*0540*/  FADD R6, R6, -R19 ;  /* 0x8000001306067221 */ /* 0x000fe20000000000 */
[----:B------:R-:W-:Y:S01]  /*0550*/  FADD R0, R7, -R8 ;  /* 0x8000000807007221 */ /* 0x000fe20000000000 */
[----:B-----5:R-:W-:Y:S02]  /*0560*/  FMUL R17, R2, R17 ;  /* 0x0000001102117220 */ /* 0x020fe40000400000 */
[----:B------:R-:W-:-:S02]  /*0570*/  FMUL R15, R6, R15 ;  /* 0x0000000f060f7220 */ /* 0x000fc40000400000 */
[----:B------:R-:W-:Y:S02]  /*0580*/  FMUL R0, R0, R17 ;  /* 0x0000001100007220 */ /* 0x000fe40000400000 */
[----:B------:R-:W-:Y:S02]  /*0590*/  FFMA R12, R15, R10, R12 ;  /* 0x0000000a0f0c7223 */ /* 0x000fe4000000000c */
[----:B------:R-:W-:Y:S01]  /*05a0*/  FFMA R13, R0, R11, R13 ;  /* 0x0000000b000d7223 */ /* 0x000fe2000000000d */
[----:B0-----:R-:W-:Y:S02]  /*05b0*/  IMAD.WIDE R4, R3, 0x4, R4 ;  /* 0x0000000403047825 */ /* 0x001fe400078e0204 */
[----:B------:R-:W-:Y:S02]  /*05c0*/  SEL R12, R12, RZ, !P0 ;  /* 0x000000ff0c0c7207 */ /* 0x000fe40004000000 */
[----:B------:R-:W-:Y:S01]  /*05d0*/  SEL R13, R13, RZ, !P0 ;  /* 0x000000ff0d0d7207 */ /* 0x000fe20004000000 */
[----:B------:R-:W-:Y:S06]  /*05e0*/  @P1 EXIT ;  /* 0x000000000000194d */ /* 0x000fec0003800000 */
[----:B------:R-:W-:Y:S01]  /*05f0*/  STG.E.64 desc[UR4][R4.64], R12 ;  /* 0x0000000c04007986 */ /* 0x000fe2000c101b04 */
[----:B------:R-:W-:Y:S05]  /*0600*/  EXIT ;  /* 0x000000000000794d */ /* 0x000fea0003800000 */
.L_x_0:
[----:B------:R-:W-:-:S00]  /*0610*/  BRA `(.L_x_0) ;  /* 0xfffffffc00fc7947 */ /* 0x000fc0000383ffff */
[----:B------:R-:W-:-:S00]  /*0620*/  NOP ;  /* 0x0000000000007918 */ /* 0x000fc00000000000 */
        /* <DEDUP_REMOVED lines=13> */
.L_x_1:


//--------------------- .nv.global.init           --------------------------
	.section	.nv.global.init,"aw",@progbits
.nv.global.init:
	.type		_$_str,@object
	.size		_$_str,(_$_str_$_2 - _$_str)
_$_str:
        /*0000*/ 	.byte	0x5f, 0x5f, 0x43, 0x55, 0x44, 0x41, 0x5f, 0x46, 0x54, 0x5a, 0x00
	.type		_$_str_$_2,@object
	.size		_$_str_$_2,(.L_1 - _$_str_$_2)
_$_str_$_2:
        /*000b*/ 	.byte	0x5f, 0x5f, 0x43, 0x55, 0x44, 0x41, 0x5f, 0x50, 0x52, 0x45, 0x43, 0x5f, 0x53, 0x51, 0x52, 0x54
        /*001b*/ 	.byte	0x00
.L_1:


//--------------------- .nv.constant0.triton_poi_fused__native_batch_norm_legit_no_training_constant_pad_nd_33 --------------------------
	.section	.nv.constant0.triton_poi_fused__native_batch_norm_legit_no_training_constant_pad_nd_33,"a",@progbits
	.sectionflags	@""
	.align	4
.nv.constant0.triton_poi_fused__native_batch_norm_legit_no_training_constant_pad_nd_33:
	.zero		580
